//
// Generated by NVIDIA NVVM Compiler
//
// Compiler Build ID: CL-36424714
// Cuda compilation tools, release 13.0, V13.0.88
// Based on NVVM 20.0.0
//

.version 9.0
.target sm_100
.address_size 64

	// .globl	_Z16fibonacci_kernelPyi

.visible .entry _Z16fibonacci_kernelPyi(
	.param .u64 .ptr .align 1 _Z16fibonacci_kernelPyi_param_0,
	.param .u32 _Z16fibonacci_kernelPyi_param_1
)
{
	.reg .pred 	%p<4>;
	.reg .b32 	%r<6>;
	.reg .b64 	%rd<10>;

	ld.param.u64 	%rd2, [_Z16fibonacci_kernelPyi_param_0];
	ld.param.u32 	%r2, [_Z16fibonacci_kernelPyi_param_1];
	cvta.to.global.u64 	%rd1, %rd2;
	mov.u32 	%r3, %tid.x;
	mov.u32 	%r4, %ctaid.x;
	mov.u32 	%r5, %ntid.x;
	mad.lo.s32 	%r1, %r4, %r5, %r3;
	setp.ge.s32 	%p1, %r1, %r2;
	@%p1 bra 	$L__BB0_6;
	setp.eq.s32 	%p2, %r1, 1;
	@%p2 bra 	$L__BB0_4;
	setp.ne.s32 	%p3, %r1, 0;
	@%p3 bra 	$L__BB0_5;
	mov.b64 	%rd4, 0;
	st.global.u64 	[%rd1], %rd4;
	bra.uni 	$L__BB0_6;
$L__BB0_4:
	mov.b64 	%rd3, 1;
	st.global.u64 	[%rd1+8], %rd3;
	bra.uni 	$L__BB0_6;
$L__BB0_5:
	mul.wide.s32 	%rd5, %r1, 8;
	add.s64 	%rd6, %rd1, %rd5;
	ld.global.u64 	%rd7, [%rd6+-8];
	ld.global.u64 	%rd8, [%rd6+-16];
	add.s64 	%rd9, %rd8, %rd7;
	st.global.u64 	[%rd6], %rd9;
$L__BB0_6:
	ret;

}


// ===== COMPILED SASS (sm_100) =====

	.target	sm_100

	.elftype	@"ET_EXEC"


//--------------------- .note.nv.tkinfo           --------------------------
	.section	.note.nv.tkinfo,"",@"SHT_NOTE"
	.sectionflags	@"SHF_NOTE_NV_TKINFO"
	.tkinfo
        /*0018*/ 	.word	0x00000002
        /*0030*/ 	.string	""
        /*0030*/ 	.string	"ptxas"
        /*0030*/ 	.string	"Cuda compilation tools, release 13.0, V13.0.88"
        /*0030*/ 	.string	"Build cuda_13.0.r13.0/compiler.36424714_0"
        /*0030*/ 	.string	"-arch sm_100 -m 64 "



//--------------------- .note.nv.cuinfo           --------------------------
	.section	.note.nv.cuinfo,"",@"SHT_NOTE"
	.sectionflags	@"SHF_NOTE_NV_CUINFO"
        /*0018*/ 	.short	0x0002
        /*001a*/ 	.short	0x0064
        /*001c*/ 	.short	0x0082
	.zero		2


//--------------------- .nv.info                  --------------------------
	.section	.nv.info,"",@"SHT_CUDA_INFO"
	.align	4


	//----- nvinfo : EIATTR_REGCOUNT
	.align		4
        /*0000*/ 	.byte	0x04, 0x2f
        /*0002*/ 	.short	(.L_1 - .L_0)
	.align		4
.L_0:
        /*0004*/ 	.word	index@(_Z16fibonacci_kernelPyi)
        /*0008*/ 	.word	0x0000000a


	//----- nvinfo : EIATTR_FRAME_SIZE
	.align		4
.L_1:
        /*000c*/ 	.byte	0x04, 0x11
        /*000e*/ 	.short	(.L_3 - .L_2)
	.align		4
.L_2:
        /*0010*/ 	.word	index@(_Z16fibonacci_kernelPyi)
        /*0014*/ 	.word	0x00000000


	//----- nvinfo : EIATTR_MIN_STACK_SIZE
	.align		4
.L_3:
        /*0018*/ 	.byte	0x04, 0x12
        /*001a*/ 	.short	(.L_5 - .L_4)
	.align		4
.L_4:
        /*001c*/ 	.word	index@(_Z16fibonacci_kernelPyi)
        /*0020*/ 	.word	0x00000000
.L_5:


//--------------------- .nv.compat                --------------------------
	.section	.nv.compat,"",@"SHT_CUDA_COMPAT_INFO"
	.align	4
        /*0000*/ 	.byte	0x02, 0x09, 0x00, 0x00, 0x02, 0x02, 0x01, 0x00, 0x02, 0x05, 0x05, 0x00, 0x03, 0x07, 0x01, 0x01
        /*0010*/ 	.byte	0x02, 0x03, 0x00, 0x00, 0x02, 0x06, 0x01, 0x00, 0x04, 0x0b, 0x08, 0x00, 0x09, 0x00, 0x00, 0x00
        /*0020*/ 	.byte	0x00, 0x00, 0x00, 0x00


//--------------------- .nv.info._Z16fibonacci_kernelPyi --------------------------
	.section	.nv.info._Z16fibonacci_kernelPyi,"",@"SHT_CUDA_INFO"
	.sectionflags	@""
	.align	4


	//----- nvinfo : EIATTR_CUDA_API_VERSION
	.align		4
        /*0000*/ 	.byte	0x04, 0x37
        /*0002*/ 	.short	(.L_7 - .L_6)
.L_6:
        /*0004*/ 	.word	0x00000082


	//----- nvinfo : EIATTR_KPARAM_INFO
	.align		4
.L_7:
        /*0008*/ 	.byte	0x04, 0x17
        /*000a*/ 	.short	(.L_9 - .L_8)
.L_8:
        /*000c*/ 	.word	0x00000000
        /*0010*/ 	.short	0x0001
        /*0012*/ 	.short	0x0008
        /*0014*/ 	.byte	0x00, 0xf0, 0x11, 0x00


	//----- nvinfo : EIATTR_KPARAM_INFO
	.align		4
.L_9:
        /*0018*/ 	.byte	0x04, 0x17
        /*001a*/ 	.short	(.L_11 - .L_10)
.L_10:
        /*001c*/ 	.word	0x00000000
        /*0020*/ 	.short	0x0000
        /*0022*/ 	.short	0x0000
        /*0024*/ 	.byte	0x00, 0xf5, 0x21, 0x00


	//----- nvinfo : EIATTR_SPARSE_MMA_MASK
	.align		4
.L_11:
        /*0028*/ 	.byte	0x03, 0x50
        /*002a*/ 	.short	0x0000


	//----- nvinfo : EIATTR_MAXREG_COUNT
	.align		4
        /*002c*/ 	.byte	0x03, 0x1b
        /*002e*/ 	.short	0x00ff


	//----- nvinfo : EIATTR_MERCURY_ISA_VERSION
	.align		4
        /*0030*/ 	.byte	0x03, 0x5f
        /*0032*/ 	.short	0x0101


	//----- nvinfo : EIATTR_VRC_CTA_INIT_COUNT
	.align		4
        /*0034*/ 	.byte	0x02, 0x4a
	.zero		1
	.zero		1


	//----- nvinfo : EIATTR_EXIT_INSTR_OFFSETS
	.align		4
        /*0038*/ 	.byte	0x04, 0x1c
        /*003a*/ 	.short	(.L_13 - .L_12)


	//   ....[0]....
.L_12:
        /*003c*/ 	.word	0x00000070


	//   ....[1]....
        /*0040*/ 	.word	0x000000e0


	//   ....[2]....
        /*0044*/ 	.word	0x00000160


	//   ....[3]....
        /*0048*/ 	.word	0x000001b0


	//----- nvinfo : EIATTR_CRS_STACK_SIZE
	.align		4
.L_13:
        /*004c*/ 	.byte	0x04, 0x1e
        /*004e*/ 	.short	(.L_15 - .L_14)
.L_14:
        /*0050*/ 	.word	0x00000000


	//----- nvinfo : EIATTR_CBANK_PARAM_SIZE
	.align		4
.L_15:
        /*0054*/ 	.byte	0x03, 0x19
        /*0056*/ 	.short	0x000c


	//----- nvinfo : EIATTR_PARAM_CBANK
	.align		4
        /*0058*/ 	.byte	0x04, 0x0a
        /*005a*/ 	.short	(.L_17 - .L_16)
	.align		4
.L_16:
        /*005c*/ 	.word	index@(.nv.constant0._Z16fibonacci_kernelPyi)
        /*0060*/ 	.short	0x0380
        /*0062*/ 	.short	0x000c


	//----- nvinfo : EIATTR_SW_WAR
	.align		4
.L_17:
        /*0064*/ 	.byte	0x04, 0x36
        /*0066*/ 	.short	(.L_19 - .L_18)
.L_18:
        /*0068*/ 	.word	0x00000008
.L_19:


//--------------------- .nv.callgraph             --------------------------
	.section	.nv.callgraph,"",@"SHT_CUDA_CALLGRAPH"
	.align	4
	.sectionentsize	8
	.align		4
        /*0000*/ 	.word	0x00000000
	.align		4
        /*0004*/ 	.word	0xffffffff
	.align		4
        /*0008*/ 	.word	0x00000000
	.align		4
        /*000c*/ 	.word	0xfffffffe
	.align		4
        /*0010*/ 	.word	0x00000000
	.align		4
        /*0014*/ 	.word	0xfffffffd
	.align		4
        /*0018*/ 	.word	0x00000000
	.align		4
        /*001c*/ 	.word	0xfffffffc


//--------------------- .text._Z16fibonacci_kernelPyi --------------------------
	.section	.text._Z16fibonacci_kernelPyi,"ax",@progbits
	.align	128
        .global         _Z16fibonacci_kernelPyi
        .type           _Z16fibonacci_kernelPyi,@function
        .size           _Z16fibonacci_kernelPyi,(.L_x_2 - _Z16fibonacci_kernelPyi)
        .other          _Z16fibonacci_kernelPyi,@"STO_CUDA_ENTRY STV_DEFAULT"
_Z16fibonacci_kernelPyi:
.text._Z16fibonacci_kernelPyi:
[----:B------:R-:W-:Y:S01]  /*0000*/  LDC R1, c[0x0][0x37c] ;  /* 0x0000df00ff017b82 */ /* 0x000fe20000000800 */
[----:B------:R-:W0:Y:S07]  /*0010*/  S2R R5, SR_TID.X ;  /* 0x0000000000057919 */ /* 0x000e2e0000002100 */
[----:B------:R-:W0:Y:S01]  /*0020*/  S2UR UR4, SR_CTAID.X ;  /* 0x00000000000479c3 */ /* 0x000e220000002500 */
[----:B------:R-:W1:Y:S07]  /*0030*/  LDCU UR5, c[0x0][0x388] ;  /* 0x00007100ff0577ac */ /* 0x000e6e0008000800 */
[----:B------:R-:W0:Y:S02]  /*0040*/  LDC R0, c[0x0][0x360] ;  /* 0x0000d800ff007b82 */ /* 0x000e240000000800 */
[----:B0-----:R-:W-:-:S05]  /*0050*/  IMAD R5, R0, UR4, R5 ;  /* 0x0000000400057c24 */ /* 0x001fca000f8e0205 */
[----:B-1----:R-:W-:-:S13]  /*0060*/  ISETP.GE.AND P0, PT, R5, UR5, PT ;  /* 0x0000000505007c0c */ /* 0x002fda000bf06270 */
[----:B------:R-:W-:Y:S05]  /*0070*/  @P0 EXIT ;  /* 0x000000000000094d */ /* 0x000fea0003800000 */
[----:B------:R-:W-:Y:S01]  /*0080*/  ISETP.NE.AND P0, PT, R5, 0x1, PT ;  /* 0x000000010500780c */ /* 0x000fe20003f05270 */
[----:B------:R-:W0:-:S12]  /*0090*/  LDCU.64 UR4, c[0x0][0x358] ;  /* 0x00006b00ff0477ac */ /* 0x000e180008000a00 */
[----:B------:R-:W-:Y:S05]  /*00a0*/  @!P0 BRA `(.L_x_0) ;  /* 0x0000000000308947 */ /* 0x000fea0003800000 */
[----:B------:R-:W-:-:S13]  /*00b0*/  ISETP.NE.AND P0, PT, R5, RZ, PT ;  /* 0x000000ff0500720c */ /* 0x000fda0003f05270 */
[----:B------:R-:W0:Y:S02]  /*00c0*/  @!P0 LDC.64 R2, c[0x0][0x380] ;  /* 0x0000e000ff028b82 */ /* 0x000e240000000a00 */
[----:B0-----:R0:W-:Y:S01]  /*00d0*/  @!P0 STG.E.64 desc[UR4][R2.64], RZ ;  /* 0x000000ff02008986 */ /* 0x0011e2000c101b04 */
[----:B------:R-:W-:Y:S05]  /*00e0*/  @!P0 EXIT ;  /* 0x000000000000894d */ /* 0x000fea0003800000 */
[----:B0-----:R-:W0:Y:S02]  /*00f0*/  LDC.64 R2, c[0x0][0x380] ;  /* 0x0000e000ff027b82 */ /* 0x001e240000000a00 */
[----:B0-----:R-:W-:-:S05]  /*0100*/  IMAD.WIDE R2, R5, 0x8, R2 ;  /* 0x0000000805027825 */ /* 0x001fca00078e0202 */
[----:B------:R-:W2:Y:S04]  /*0110*/  LDG.E.64 R4, desc[UR4][R2.64+-0x8] ;  /* 0xfffff80402047981 */ /* 0x000ea8000c1e1b00 */
[----:B------:R-:W2:Y:S02]  /*0120*/  LDG.E.64 R6, desc[UR4][R2.64+-0x10] ;  /* 0xfffff00402067981 */ /* 0x000ea4000c1e1b00 */
[----:B--2---:R-:W-:-:S05]  /*0130*/  IADD3 R4, P0, PT, R4, R6, RZ ;  /* 0x0000000604047210 */ /* 0x004fca0007f1e0ff */
[----:B------:R-:W-:-:S05]  /*0140*/  IMAD.X R5, R5, 0x1, R7, P0 ;  /* 0x0000000105057824 */ /* 0x000fca00000e0607 */
[----:B------:R-:W-:Y:S01]  /*0150*/  STG.E.64 desc[UR4][R2.64], R4 ;  /* 0x0000000402007986 */ /* 0x000fe2000c101b04 */
[----:B------:R-:W-:Y:S05]  /*0160*/  EXIT ;  /* 0x000000000000794d */ /* 0x000fea0003800000 */
.L_x_0:
[----:B------:R-:W0:Y:S01]  /*0170*/  LDC.64 R4, c[0x0][0x380] ;  /* 0x0000e000ff047b82 */ /* 0x000e220000000a00 */
[----:B------:R-:W-:Y:S02]  /*0180*/  HFMA2 R2, -RZ, RZ, 0, 5.9604644775390625e-08 ;  /* 0x00000001ff027431 */ /* 0x000fe400000001ff */
[----:B------:R-:W-:-:S05]  /*0190*/  IMAD.MOV.U32 R3, RZ, RZ, 0x0 ;  /* 0x00000000ff037424 */ /* 0x000fca00078e00ff */
[----:B0-----:R-:W-:Y:S01]  /*01a0*/  STG.E.64 desc[UR4][R4.64+0x8], R2 ;  /* 0x0000080204007986 */ /* 0x001fe2000c101b04 */
[----:B------:R-:W-:Y:S05]  /*01b0*/  EXIT ;  /* 0x000000000000794d */ /* 0x000fea0003800000 */
.L_x_1:
[----:B------:R-:W-:-:S00]  /*01c0*/  BRA `(.L_x_1) ;  /* 0xfffffffc00fc7947 */ /* 0x000fc0000383ffff */
[----:B------:R-:W-:-:S00]  /*01d0*/  NOP ;  /* 0x0000000000007918 */ /* 0x000fc00000000000 */
        /* <DEDUP_REMOVED lines=10> */
.L_x_2:


//--------------------- .nv.shared.reserved.0     --------------------------
	.section	.nv.shared.reserved.0,"aw",@nobits
	.weak		__nv_reservedSMEM_offset_0_alias
	.size		__nv_reservedSMEM_offset_0_alias, 0, 64
	.other		__nv_reservedSMEM_offset_0_alias,@"STO_CUDA_RESERVED_SHARED STV_DEFAULT"
__nv_reservedSMEM_offset_0_alias:
	.zero		0
	.zero		64


//--------------------- .nv.constant0._Z16fibonacci_kernelPyi --------------------------
	.section	.nv.constant0._Z16fibonacci_kernelPyi,"a",@progbits
	.sectionflags	@""
	.align	4
.nv.constant0._Z16fibonacci_kernelPyi:
	.zero		908


//--------------------- SYMBOLS --------------------------

	.type		.nv.reservedSmem.offset0,@object
	.size		.nv.reservedSmem.offset0,0x4
